	.headerflags	@"EF_CUDA_TEXMODE_UNIFIED EF_CUDA_64BIT_ADDRESS EF_CUDA_ACCELERATORS EF_CUDA_SM90 EF_CUDA_VIRTUAL_SM(EF_CUDA_SM90)"
	.elftype	@"ET_EXEC"


//--------------------- .nv.info                  --------------------------
	.section	.nv.info,"",@"SHT_CUDA_INFO"
	.align	4


	//----- nvinfo : EIATTR_REGCOUNT
	.align		4
        /*0000*/ 	.byte	0x04, 0x2f
        /*0002*/ 	.short	(.L_3 - .L_2)
	.align		4
.L_2:
        /*0004*/ 	.word	index@(triton_poi_fused_cat_14)
        /*0008*/ 	.word	0x00000020


	//----- nvinfo : EIATTR_MIN_STACK_SIZE
	.align		4
.L_3:
        /*000c*/ 	.byte	0x04, 0x12
        /*000e*/ 	.short	(.L_5 - .L_4)
	.align		4
.L_4:
        /*0010*/ 	.word	index@(triton_poi_fused_cat_14)
        /*0014*/ 	.word	0x00000000


	//----- nvinfo : EIATTR_FRAME_SIZE
	.align		4
.L_5:
        /*0018*/ 	.byte	0x04, 0x11
        /*001a*/ 	.short	(.L_7 - .L_6)
	.align		4
.L_6:
        /*001c*/ 	.word	index@(triton_poi_fused_cat_14)
        /*0020*/ 	.word	0x00000000


	//----- nvinfo : EIATTR_MIN_STACK_SIZE
	.align		4
.L_7:
        /*0024*/ 	.byte	0x04, 0x12
        /*0026*/ 	.short	(.L_9 - .L_8)
	.align		4
.L_8:
        /*0028*/ 	.word	index@(triton_poi_fused_cat_14)
        /*002c*/ 	.word	0x00000000
.L_9:


//--------------------- .nv.info.triton_poi_fused_cat_14 --------------------------
	.section	.nv.info.triton_poi_fused_cat_14,"",@"SHT_CUDA_INFO"
	.sectionflags	@""
	.align	4


	//----- nvinfo : EIATTR_CUDA_API_VERSION
	.align		4
        /*0000*/ 	.byte	0x04, 0x37
        /*0002*/ 	.short	(.L_11 - .L_10)
.L_10:
        /*0004*/ 	.word	0x0000007c


	//----- nvinfo : EIATTR_KPARAM_INFO
	.align		4
.L_11:
        /*0008*/ 	.byte	0x04, 0x17
        /*000a*/ 	.short	(.L_13 - .L_12)
.L_12:
        /*000c*/ 	.word	0x00000000
        /*0010*/ 	.short	0x0009
        /*0012*/ 	.short	0x0048
        /*0014*/ 	.byte	0x00, 0xf0, 0x11, 0x00


	//----- nvinfo : EIATTR_KPARAM_INFO
	.align		4
.L_13:
        /*0018*/ 	.byte	0x04, 0x17
        /*001a*/ 	.short	(.L_15 - .L_14)
.L_14:
        /*001c*/ 	.word	0x00000000
        /*0020*/ 	.short	0x0008
        /*0022*/ 	.short	0x0040
        /*0024*/ 	.byte	0x00, 0xf4, 0x21, 0x00


	//----- nvinfo : EIATTR_KPARAM_INFO
	.align		4
.L_15:
        /*0028*/ 	.byte	0x04, 0x17
        /*002a*/ 	.short	(.L_17 - .L_16)
.L_16:
        /*002c*/ 	.word	0x00000000
        /*0030*/ 	.short	0x0007
        /*0032*/ 	.short	0x0038
        /*0034*/ 	.byte	0x00, 0xf4, 0x21, 0x00


	//----- nvinfo : EIATTR_KPARAM_INFO
	.align		4
.L_17:
        /*0038*/ 	.byte	0x04, 0x17
        /*003a*/ 	.short	(.L_19 - .L_18)
.L_18:
        /*003c*/ 	.word	0x00000000
        /*0040*/ 	.short	0x0006
        /*0042*/ 	.short	0x0030
        /*0044*/ 	.byte	0x00, 0xf4, 0x21, 0x00


	//----- nvinfo : EIATTR_KPARAM_INFO
	.align		4
.L_19:
        /*0048*/ 	.byte	0x04, 0x17
        /*004a*/ 	.short	(.L_21 - .L_20)
.L_20:
        /*004c*/ 	.word	0x00000000
        /*0050*/ 	.short	0x0005
        /*0052*/ 	.short	0x0028
        /*0054*/ 	.byte	0x00, 0xf4, 0x21, 0x00


	//----- nvinfo : EIATTR_KPARAM_INFO
	.align		4
.L_21:
        /*0058*/ 	.byte	0x04, 0x17
        /*005a*/ 	.short	(.L_23 - .L_22)
.L_22:
        /*005c*/ 	.word	0x00000000
        /*0060*/ 	.short	0x0004
        /*0062*/ 	.short	0x0020
        /*0064*/ 	.byte	0x00, 0xf4, 0x21, 0x00


	//----- nvinfo : EIATTR_KPARAM_INFO
	.align		4
.L_23:
        /*0068*/ 	.byte	0x04, 0x17
        /*006a*/ 	.short	(.L_25 - .L_24)
.L_24:
        /*006c*/ 	.word	0x00000000
        /*0070*/ 	.short	0x0003
        /*0072*/ 	.short	0x0018
        /*0074*/ 	.byte	0x00, 0xf4, 0x21, 0x00


	//----- nvinfo : EIATTR_KPARAM_INFO
	.align		4
.L_25:
        /*0078*/ 	.byte	0x04, 0x17
        /*007a*/ 	.short	(.L_27 - .L_26)
.L_26:
        /*007c*/ 	.word	0x00000000
        /*0080*/ 	.short	0x0002
        /*0082*/ 	.short	0x0010
        /*0084*/ 	.byte	0x00, 0xf4, 0x21, 0x00


	//----- nvinfo : EIATTR_KPARAM_INFO
	.align		4
.L_27:
        /*0088*/ 	.byte	0x04, 0x17
        /*008a*/ 	.short	(.L_29 - .L_28)
.L_28:
        /*008c*/ 	.word	0x00000000
        /*0090*/ 	.short	0x0001
        /*0092*/ 	.short	0x0008
        /*0094*/ 	.byte	0x00, 0xf4, 0x21, 0x00


	//----- nvinfo : EIATTR_KPARAM_INFO
	.align		4
.L_29:
        /*0098*/ 	.byte	0x04, 0x17
        /*009a*/ 	.short	(.L_31 - .L_30)
.L_30:
        /*009c*/ 	.word	0x00000000
        /*00a0*/ 	.short	0x0000
        /*00a2*/ 	.short	0x0000
        /*00a4*/ 	.byte	0x00, 0xf4, 0x21, 0x00


	//----- nvinfo : EIATTR_SPARSE_MMA_MASK
	.align		4
.L_31:
        /*00a8*/ 	.byte	0x03, 0x50
        /*00aa*/ 	.short	0x0000


	//----- nvinfo : EIATTR_MAXREG_COUNT
	.align		4
        /*00ac*/ 	.byte	0x03, 0x1b
        /*00ae*/ 	.short	0x00ff


	//----- nvinfo : EIATTR_EXIT_INSTR_OFFSETS
	.align		4
        /*00b0*/ 	.byte	0x04, 0x1c
        /*00b2*/ 	.short	(.L_33 - .L_32)


	//   ....[0]....
.L_32:
        /*00b4*/ 	.word	0x000007a0


	//----- nvinfo : EIATTR_REQNTID
	.align		4
.L_33:
        /*00b8*/ 	.byte	0x04, 0x10
        /*00ba*/ 	.short	(.L_35 - .L_34)
.L_34:
        /*00bc*/ 	.word	0x00000100
        /*00c0*/ 	.word	0x00000001
        /*00c4*/ 	.word	0x00000001


	//----- nvinfo : EIATTR_CBANK_PARAM_SIZE
	.align		4
.L_35:
        /*00c8*/ 	.byte	0x03, 0x19
        /*00ca*/ 	.short	0x004c


	//----- nvinfo : EIATTR_PARAM_CBANK
	.align		4
        /*00cc*/ 	.byte	0x04, 0x0a
        /*00ce*/ 	.short	(.L_37 - .L_36)
	.align		4
.L_36:
        /*00d0*/ 	.word	index@(.nv.constant0.triton_poi_fused_cat_14)
        /*00d4*/ 	.short	0x0210
        /*00d6*/ 	.short	0x004c


	//----- nvinfo : EIATTR_SW_WAR
	.align		4
.L_37:
        /*00d8*/ 	.byte	0x04, 0x36
        /*00da*/ 	.short	(.L_39 - .L_38)
.L_38:
        /*00dc*/ 	.word	0x00000008
.L_39:


//--------------------- .nv.callgraph             --------------------------
	.section	.nv.callgraph,"",@"SHT_CUDA_CALLGRAPH"
	.align	4
	.sectionentsize	8
	.align		4
        /*0000*/ 	.word	0x00000000
	.align		4
        /*0004*/ 	.word	0xffffffff
	.align		4
        /*0008*/ 	.word	0x00000000
	.align		4
        /*000c*/ 	.word	0xfffffffe
	.align		4
        /*0010*/ 	.word	0x00000000
	.align		4
        /*0014*/ 	.word	0xfffffffd
	.align		4
        /*0018*/ 	.word	0x00000000
	.align		4
        /*001c*/ 	.word	0xfffffffc


//--------------------- .nv.constant4             --------------------------
	.section	.nv.constant4,"a",@progbits
	.align	8
	.align		8
.nv.constant4:
        /*0000*/ 	.dword	_$_str
	.align		8
        /*0008*/ 	.dword	_$_str_$_2


//--------------------- .text.triton_poi_fused_cat_14 --------------------------
	.section	.text.triton_poi_fused_cat_14,"ax",@progbits
	.align	128
        .global         triton_poi_fused_cat_14
        .type           triton_poi_fused_cat_14,@function
        .size           triton_poi_fused_cat_14,(.L_x_1 - triton_poi_fused_cat_14)
        .other          triton_poi_fused_cat_14,@"STO_CUDA_ENTRY STV_DEFAULT"
triton_poi_fused_cat_14:
.text.triton_poi_fused_cat_14:
[----:B------:R-:W-:Y:S01]  /*0000*/  LDC R1, c[0x0][0x28] ;  /* 0x00000a00ff017b82 */ /* 0x000fe20000000800 */
[----:B------:R-:W1:Y:S07]  /*0010*/  S2R R0, SR_TID.X ;  /* 0x0000000000007919 */ /* 0x000e6e0000002100 */
[----:B------:R-:W2:Y:S01]  /*0020*/  LDC.64 R10, c[0x0][0x230] ;  /* 0x00008c00ff0a7b82 */ /* 0x000ea20000000a00 */
[----:B------:R-:W-:Y:S01]  /*0030*/  IMAD.MOV.U32 R5, RZ, RZ, RZ ;  /* 0x000000ffff057224 */ /* 0x000fe200078e00ff */
[----:B------:R-:W-:Y:S01]  /*0040*/  ULDC.64 UR4, c[0x0][0x208] ;  /* 0x0000820000047ab9 */ /* 0x000fe20000000a00 */
[----:B------:R-:W3:Y:S01]  /*0050*/  S2R R3, SR_CTAID.X ;  /* 0x0000000000037919 */ /* 0x000ee20000002500 */
[----:B------:R-:W-:Y:S01]  /*0060*/  IMAD.MOV.U32 R9, RZ, RZ, RZ ;  /* 0x000000ffff097224 */ /* 0x000fe200078e00ff */
[----:B------:R-:W-:-:S03]  /*0070*/  ULDC.64 UR6, c[0x0][0x218] ;  /* 0x0000860000067ab9 */ /* 0x000fc60000000a00 */
[----:B------:R-:W4:Y:S08]  /*0080*/  LDC.64 R20, c[0x0][0x228] ;  /* 0x00008a00ff147b82 */ /* 0x000f300000000a00 */
[----:B------:R-:W5:Y:S08]  /*0090*/  LDC.64 R22, c[0x0][0x238] ;  /* 0x00008e00ff167b82 */ /* 0x000f700000000a00 */
[----:B------:R-:W2:Y:S01]  /*00a0*/  LDC.64 R16, c[0x0][0x240] ;  /* 0x00009000ff107b82 */ /* 0x000ea20000000a00 */
[----:B-1----:R-:W-:-:S07]  /*00b0*/  IMAD.SHL.U32 R0, R0, 0x2, RZ ;  /* 0x0000000200007824 */ /* 0x002fce00078e00ff */
[----:B------:R-:W1:Y:S01]  /*00c0*/  LDC.64 R14, c[0x0][0x248] ;  /* 0x00009200ff0e7b82 */ /* 0x000e620000000a00 */
[----:B------:R-:W-:-:S05]  /*00d0*/  LOP3.LUT R0, R0, 0x1fe, RZ, 0xc0, !PT ;  /* 0x000001fe00007812 */ /* 0x000fca00078ec0ff */
[----:B---3--:R-:W-:-:S05]  /*00e0*/  IMAD R4, R3, 0x200, R0 ;  /* 0x0000020003047824 */ /* 0x008fca00078e0200 */
[----:B------:R-:W-:-:S04]  /*00f0*/  SHF.R.S32.HI R3, RZ, 0x1f, R4 ;  /* 0x0000001fff037819 */ /* 0x000fc80000011404 */
[----:B------:R-:W-:-:S04]  /*0100*/  LEA.HI R0, R3, R4, RZ, 0x8 ;  /* 0x0000000403007211 */ /* 0x000fc800078f40ff */
[----:B------:R-:W-:-:S05]  /*0110*/  SHF.R.S32.HI R6, RZ, 0x8, R0 ;  /* 0x00000008ff067819 */ /* 0x000fca0000011400 */
[----:B------:R-:W-:-:S05]  /*0120*/  IMAD.HI R2, R6, 0x66666667, RZ ;  /* 0x6666666706027827 */ /* 0x000fca00078e02ff */
[----:B------:R-:W-:-:S04]  /*0130*/  SHF.R.U32.HI R3, RZ, 0x1f, R2 ;  /* 0x0000001fff037819 */ /* 0x000fc80000011602 */
[----:B------:R-:W-:-:S05]  /*0140*/  LEA.HI.SX32 R3, R2, R3, 0x19 ;  /* 0x0000000302037211 */ /* 0x000fca00078fcaff */
[----:B------:R-:W-:Y:S02]  /*0150*/  IMAD R6, R3, -0x140, R6 ;  /* 0xfffffec003067824 */ /* 0x000fe400078e0206 */
[----:B------:R-:W-:Y:S01]  /*0160*/  IMAD.HI R7, R4, 0x66666667, RZ ;  /* 0x6666666704077827 */ /* 0x000fe200078e02ff */
[----:B------:R-:W3:Y:S02]  /*0170*/  LDC.64 R2, c[0x0][0x220] ;  /* 0x00008800ff027b82 */ /* 0x000ee40000000a00 */
[C---:B------:R-:W-:Y:S01]  /*0180*/  ISETP.GT.AND P0, PT, R6.reuse, 0xbf, PT ;  /* 0x000000bf0600780c */ /* 0x040fe20003f04270 */
[----:B--2---:R-:W-:-:S12]  /*0190*/  IMAD.WIDE R10, R6, 0x4, R10 ;  /* 0x00000004060a7825 */ /* 0x004fd800078e020a */
[----:B------:R-:W2:Y:S04]  /*01a0*/  @P0 LDG.E.EL R5, desc[UR4][R10.64+-0x300] ;  /* 0xfffd00040a050981 */ /* 0x000ea8000c2e1900 */
[----:B------:R1:W2:Y:S01]  /*01b0*/  @P0 LDG.E.EL R9, desc[UR4][R10.64+-0x300] ;  /* 0xfffd00040a090981 */ /* 0x0002a2000c2e1900 */
[----:B------:R-:W-:Y:S01]  /*01c0*/  SHF.R.U32.HI R8, RZ, 0x1f, R7 ;  /* 0x0000001fff087819 */ /* 0x000fe20000011607 */
[----:B------:R-:W-:Y:S01]  /*01d0*/  VIADD R12, R6, 0xffffffc0 ;  /* 0xffffffc0060c7836 */ /* 0x000fe20000000000 */
[----:B------:R-:W-:Y:S02]  /*01e0*/  LOP3.LUT R13, R0, 0xffffff00, RZ, 0xc0, !PT ;  /* 0xffffff00000d7812 */ /* 0x000fe400078ec0ff */
[----:B------:R-:W-:Y:S02]  /*01f0*/  LEA.HI.SX32 R7, R7, R8, 0x11 ;  /* 0x0000000807077211 */ /* 0x000fe400078f8aff */
[----:B------:R-:W-:Y:S01]  /*0200*/  ISETP.GE.U32.AND P1, PT, R12, 0x80, PT ;  /* 0x000000800c00780c */ /* 0x000fe20003f26070 */
[----:B------:R-:W-:Y:S01]  /*0210*/  IMAD.IADD R0, R4, 0x1, -R13 ;  /* 0x0000000104007824 */ /* 0x000fe200078e0a0d */
[----:B-1----:R-:W-:-:S03]  /*0220*/  CS2R R10, SRZ ;  /* 0x00000000000a7805 */ /* 0x002fc6000001ff00 */
[----:B------:R-:W-:Y:S02]  /*0230*/  IMAD R13, R7, 0x8000, R0 ;  /* 0x00008000070d7824 */ /* 0x000fe400078e0200 */
[----:B------:R-:W-:-:S03]  /*0240*/  IMAD.SHL.U32 R0, R6, 0x100, RZ ;  /* 0x0000010006007824 */ /* 0x000fc600078e00ff */
[--C-:B------:R-:W-:Y:S02]  /*0250*/  SHF.R.S32.HI R25, RZ, 0x1f, R13.reuse ;  /* 0x0000001fff197819 */ /* 0x100fe4000001140d */
[----:B------:R-:W-:Y:S02]  /*0260*/  IADD3 R19, R0, -0xc000, R13 ;  /* 0xffff400000137810 */ /* 0x000fe40007ffe00d */
[----:B------:R-:W-:Y:S01]  /*0270*/  IADD3 R8, P2, R0, R13, RZ ;  /* 0x0000000d00087210 */ /* 0x000fe20007f5e0ff */
[----:B----4-:R-:W-:Y:S01]  /*0280*/  IMAD.WIDE R20, R6, 0x4, R20 ;  /* 0x0000000406147825 */ /* 0x010fe200078e0214 */
[----:B------:R-:W1:Y:S03]  /*0290*/  LDC.64 R12, c[0x0][0x210] ;  /* 0x00008400ff0c7b82 */ /* 0x000e660000000a00 */
[----:B---3--:R-:W-:Y:S01]  /*02a0*/  IMAD.WIDE R26, R19, 0x4, R2 ;  /* 0x00000004131a7825 */ /* 0x008fe200078e0202 */
[----:B------:R-:W-:-:S03]  /*02b0*/  LEA.HI.X.SX32 R3, R0, R25, 0x1, P2 ;  /* 0x0000001900037211 */ /* 0x000fc600010f0eff */
[----:B------:R-:W-:Y:S01]  /*02c0*/  IMAD.MOV.U32 R0, RZ, RZ, RZ ;  /* 0x000000ffff007224 */ /* 0x000fe200078e00ff */
[----:B------:R3:W4:Y:S01]  /*02d0*/  @P0 LDG.E.64 R10, desc[UR4][R26.64] ;  /* 0x000000041a0a0981 */ /* 0x000722000c1e1b00 */
[----:B------:R-:W-:Y:S01]  /*02e0*/  IMAD.MOV.U32 R2, RZ, RZ, RZ ;  /* 0x000000ffff027224 */ /* 0x000fe200078e00ff */
[----:B------:R-:W-:Y:S01]  /*02f0*/  CS2R R24, SRZ ;  /* 0x0000000000187805 */ /* 0x000fe2000001ff00 */
[C---:B-----5:R-:W-:Y:S02]  /*0300*/  IMAD.WIDE R22, R6.reuse, 0x4, R22 ;  /* 0x0000000406167825 */ /* 0x060fe400078e0216 */
[----:B------:R-:W5:Y:S04]  /*0310*/  @P0 LDG.E.EL R0, desc[UR4][R20.64+-0x300] ;  /* 0xfffd000414000981 */ /* 0x000f68000c2e1900 */
[----:B------:R3:W4:Y:S02]  /*0320*/  @P0 LDG.E.EL R2, desc[UR4][R20.64+-0x300] ;  /* 0xfffd000414020981 */ /* 0x000724000c2e1900 */
[----:B---3--:R-:W-:Y:S01]  /*0330*/  CS2R R26, SRZ ;  /* 0x00000000001a7805 */ /* 0x008fe2000001ff00 */
[----:B0-----:R-:W-:-:S04]  /*0340*/  IMAD.WIDE R16, R6, 0x4, R16 ;  /* 0x0000000406107825 */ /* 0x001fc800078e0210 */
[----:B------:R-:W-:Y:S01]  /*0350*/  IMAD.WIDE R14, R19, 0x4, R14 ;  /* 0x00000004130e7825 */ /* 0x000fe200078e020e */
[----:B------:R-:W-:Y:S01]  /*0360*/  CS2R R18, SRZ ;  /* 0x0000000000127805 */ /* 0x000fe2000001ff00 */
[----:B------:R-:W3:Y:S01]  /*0370*/  @P0 LDG.E.EL R24, desc[UR4][R22.64+-0x300] ;  /* 0xfffd000416180981 */ /* 0x000ee2000c2e1900 */
[----:B------:R-:W-:Y:S01]  /*0380*/  ISETP.GE.AND P2, PT, R6, 0x40, PT ;  /* 0x000000400600780c */ /* 0x000fe20003f46270 */
[C---:B------:R-:W-:Y:S02]  /*0390*/  IMAD R28, R7.reuse, -0x14000, R4 ;  /* 0xfffec000071c7824 */ /* 0x040fe400078e0204 */
[----:B------:R0:W3:Y:S04]  /*03a0*/  @P0 LDG.E.EL R25, desc[UR4][R22.64+-0x300] ;  /* 0xfffd000416190981 */ /* 0x0000e8000c2e1900 */
[----:B------:R-:W3:Y:S01]  /*03b0*/  @P0 LDG.E.EL R27, desc[UR4][R16.64+-0x300] ;  /* 0xfffd0004101b0981 */ /* 0x000ee2000c2e1900 */
[----:B------:R-:W-:Y:S01]  /*03c0*/  LEA R20, P3, R8, UR6, 0x2 ;  /* 0x0000000608147c11 */ /* 0x000fe2000f8610ff */
[----:B------:R-:W-:-:S02]  /*03d0*/  IMAD R29, R7, 0x4000, R28 ;  /* 0x00004000071d7824 */ /* 0x000fc400078e021c */
[----:B------:R-:W3:Y:S01]  /*03e0*/  @P0 LDG.E.EL R26, desc[UR4][R16.64+-0x300] ;  /* 0xfffd0004101a0981 */ /* 0x000ee2000c2e1900 */
[----:B------:R-:W-:Y:S02]  /*03f0*/  CS2R R6, SRZ ;  /* 0x0000000000067805 */ /* 0x000fe4000001ff00 */
[----:B------:R-:W-:Y:S01]  /*0400*/  LEA.HI.X R21, R8, UR7, R3, 0x2, P3 ;  /* 0x0000000708157c11 */ /* 0x000fe200098f1403 */
[----:B------:R-:W3:Y:S01]  /*0410*/  @P0 LDG.E.64 R18, desc[UR4][R14.64] ;  /* 0x000000040e120981 */ /* 0x000ee2000c1e1b00 */
[----:B0-----:R-:W-:Y:S01]  /*0420*/  CS2R R22, SRZ ;  /* 0x0000000000167805 */ /* 0x001fe2000001ff00 */
[----:B-1----:R-:W-:Y:S02]  /*0430*/  IMAD.WIDE R12, R29, 0x4, R12 ;  /* 0x000000041d0c7825 */ /* 0x002fe400078e020c */
[----:B------:R-:W3:Y:S04]  /*0440*/  @!P1 LDG.E.64 R6, desc[UR4][R20.64+-0x10000] ;  /* 0xff00000414069981 */ /* 0x000ee8000c1e1b00 */
[----:B------:R5:W3:Y:S01]  /*0450*/  @!P2 LDG.E.64 R22, desc[UR4][R12.64] ;  /* 0x000000040c16a981 */ /* 0x000ae2000c1e1b00 */
[----:B--2---:R-:W-:-:S02]  /*0460*/  SEL R3, R5, RZ, P0 ;  /* 0x000000ff05037207 */ /* 0x004fc40000000000 */
[----:B------:R-:W-:-:S03]  /*0470*/  SEL R9, R9, RZ, P0 ;  /* 0x000000ff09097207 */ /* 0x000fc60000000000 */
[----:B------:R-:W-:Y:S02]  /*0480*/  FADD R3, R3, 9.9999997473787516356e-06 ;  /* 0x3727c5ac03037421 */ /* 0x000fe40000000000 */
[----:B------:R-:W-:Y:S02]  /*0490*/  FADD R9, R9, 9.9999997473787516356e-06 ;  /* 0x3727c5ac09097421 */ /* 0x000fe40000000000 */
[----:B------:R-:W0:Y:S08]  /*04a0*/  MUFU.SQRT R5, R3 ;  /* 0x0000000300057308 */ /* 0x000e300000002000 */
[----:B------:R1:W2:Y:S01]  /*04b0*/  MUFU.SQRT R8, R9 ;  /* 0x0000000900087308 */ /* 0x0002a20000002000 */
[----:B0-----:R-:W-:-:S02]  /*04c0*/  FSETP.GT.AND P3, PT, R5, 8.50705917302346158658e+37, PT ;  /* 0x7e8000000500780b */ /* 0x001fc40003f64000 */
[----:B------:R-:W-:Y:S01]  /*04d0*/  FSETP.GEU.AND P5, PT, R5, 1.175494350822287508e-38, PT ;  /* 0x008000000500780b */ /* 0x000fe20003fae000 */
[----:B-1----:R-:W-:Y:S01]  /*04e0*/  IMAD.MOV.U32 R9, RZ, RZ, 0x3e800000 ;  /* 0x3e800000ff097424 */ /* 0x002fe200078e00ff */
[C---:B--2---:R-:W-:Y:S02]  /*04f0*/  FSETP.GT.AND P4, PT, R8.reuse, 8.50705917302346158658e+37, PT ;  /* 0x7e8000000800780b */ /* 0x044fe40003f84000 */
[----:B------:R-:W-:Y:S02]  /*0500*/  FSETP.GEU.AND P6, PT, R8, 1.175494350822287508e-38, PT ;  /* 0x008000000800780b */ /* 0x000fe40003fce000 */
[----:B------:R-:W-:-:S05]  /*0510*/  FSEL R3, R9, 1, P3 ;  /* 0x3f80000009037808 */ /* 0x000fca0001800000 */
[----:B------:R-:W-:Y:S01]  /*0520*/  @P3 FMUL R5, R5, 0.25 ;  /* 0x3e80000005053820 */ /* 0x000fe20000400000 */
[----:B------:R-:W-:Y:S02]  /*0530*/  FSEL R9, R9, 1, P4 ;  /* 0x3f80000009097808 */ /* 0x000fe40002000000 */
[----:B-----5:R-:W-:Y:S01]  /*0540*/  SEL R13, R0, RZ, P0 ;  /* 0x000000ff000d7207 */ /* 0x020fe20000000000 */
[----:B------:R-:W-:Y:S01]  /*0550*/  @!P5 FMUL R5, R5, 16777216 ;  /* 0x4b8000000505d820 */ /* 0x000fe20000400000 */
[----:B------:R-:W-:Y:S01]  /*0560*/  @!P5 FMUL R3, R3, 16777216 ;  /* 0x4b8000000303d820 */ /* 0x000fe20000400000 */
[----:B----4-:R-:W-:Y:S01]  /*0570*/  SEL R10, R10, RZ, P0 ;  /* 0x000000ff0a0a7207 */ /* 0x010fe20000000000 */
[----:B------:R-:W-:Y:S01]  /*0580*/  @P4 FMUL R8, R8, 0.25 ;  /* 0x3e80000008084820 */ /* 0x000fe20000400000 */
[----:B------:R0:W1:Y:S01]  /*0590*/  MUFU.RCP R12, R5 ;  /* 0x00000005000c7308 */ /* 0x0000620000001000 */
[----:B------:R-:W-:Y:S01]  /*05a0*/  SEL R11, R11, RZ, P0 ;  /* 0x000000ff0b0b7207 */ /* 0x000fe20000000000 */
[----:B------:R-:W-:Y:S01]  /*05b0*/  @!P6 FMUL R9, R9, 16777216 ;  /* 0x4b8000000909e820 */ /* 0x000fe20000400000 */
[----:B------:R-:W-:Y:S01]  /*05c0*/  @!P6 FMUL R8, R8, 16777216 ;  /* 0x4b8000000808e820 */ /* 0x000fe20000400000 */
[----:B------:R-:W-:-:S02]  /*05d0*/  SEL R0, R2, RZ, P0 ;  /* 0x000000ff02007207 */ /* 0x000fc40000000000 */
[----:B---3--:R-:W-:-:S03]  /*05e0*/  SEL R24, R24, RZ, P0 ;  /* 0x000000ff18187207 */ /* 0x008fc60000000000 */
[----:B------:R-:W2:Y:S01]  /*05f0*/  MUFU.RCP R8, R8 ;  /* 0x0000000800087308 */ /* 0x000ea20000001000 */
[----:B0-----:R-:W-:Y:S01]  /*0600*/  FADD R5, R10, -R13 ;  /* 0x8000000d0a057221 */ /* 0x001fe20000000000 */
[----:B------:R-:W-:Y:S01]  /*0610*/  FADD R0, R11, -R0 ;  /* 0x800000000b007221 */ /* 0x000fe20000000000 */
[----:B------:R-:W-:Y:S01]  /*0620*/  SEL R25, R25, RZ, P0 ;  /* 0x000000ff19197207 */ /* 0x000fe20000000000 */
[----:B-1----:R-:W-:Y:S02]  /*0630*/  FMUL R12, R12, R3 ;  /* 0x000000030c0c7220 */ /* 0x002fe40000400000 */
[----:B------:R-:W0:Y:S01]  /*0640*/  LDC.64 R2, c[0x0][0x250] ;  /* 0x00009400ff027b82 */ /* 0x000e220000000a00 */
[----:B------:R-:W-:Y:S01]  /*0650*/  SEL R26, R26, RZ, P0 ;  /* 0x000000ff1a1a7207 */ /* 0x000fe20000000000 */
[----:B------:R-:W-:Y:S01]  /*0660*/  FMUL R5, R5, R12 ;  /* 0x0000000c05057220 */ /* 0x000fe20000400000 */
[----:B------:R-:W-:Y:S02]  /*0670*/  SEL R18, R18, RZ, P0 ;  /* 0x000000ff12127207 */ /* 0x000fe40000000000 */
[----:B------:R-:W-:Y:S01]  /*0680*/  SEL R19, R19, RZ, P0 ;  /* 0x000000ff13137207 */ /* 0x000fe20000000000 */
[----:B--2---:R-:W-:Y:S01]  /*0690*/  FMUL R9, R8, R9 ;  /* 0x0000000908097220 */ /* 0x004fe20000400000 */
[----:B------:R-:W-:-:S02]  /*06a0*/  SEL R8, R27, RZ, P0 ;  /* 0x000000ff1b087207 */ /* 0x000fc40000000000 */
[----:B------:R-:W-:Y:S01]  /*06b0*/  SEL R6, R6, RZ, !P1 ;  /* 0x000000ff06067207 */ /* 0x000fe20004800000 */
[----:B------:R-:W-:Y:S01]  /*06c0*/  FMUL R9, R0, R9 ;  /* 0x0000000900097220 */ /* 0x000fe20000400000 */
[----:B------:R-:W-:Y:S01]  /*06d0*/  SEL R7, R7, RZ, !P1 ;  /* 0x000000ff07077207 */ /* 0x000fe20004800000 */
[----:B------:R-:W-:Y:S01]  /*06e0*/  FFMA R5, R5, R24, R8 ;  /* 0x0000001805057223 */ /* 0x000fe20000000008 */
[----:B------:R-:W-:Y:S01]  /*06f0*/  SEL R0, R23, RZ, !P2 ;  /* 0x000000ff17007207 */ /* 0x000fe20005000000 */
[----:B------:R-:W-:Y:S02]  /*0700*/  FFMA R26, R9, R25, R26 ;  /* 0x00000019091a7223 */ /* 0x000fe4000000001a */
[----:B------:R-:W-:Y:S01]  /*0710*/  FADD R18, R5, R18 ;  /* 0x0000001205127221 */ /* 0x000fe20000000000 */
[----:B------:R-:W-:Y:S01]  /*0720*/  SEL R5, R22, RZ, !P2 ;  /* 0x000000ff16057207 */ /* 0x000fe20005000000 */
[----:B------:R-:W-:-:S03]  /*0730*/  FADD R19, R26, R19 ;  /* 0x000000131a137221 */ /* 0x000fc60000000000 */
[----:B------:R-:W-:Y:S02]  /*0740*/  @P1 SEL R6, R18, RZ, P0 ;  /* 0x000000ff12061207 */ /* 0x000fe40000000000 */
[----:B------:R-:W-:Y:S01]  /*0750*/  @P1 SEL R7, R19, RZ, P0 ;  /* 0x000000ff13071207 */ /* 0x000fe20000000000 */
[----:B0-----:R-:W-:Y:S01]  /*0760*/  IMAD.WIDE R2, R4, 0x4, R2 ;  /* 0x0000000404027825 */ /* 0x001fe200078e0202 */
[----:B------:R-:W-:Y:S02]  /*0770*/  SEL R6, R5, R6, !P2 ;  /* 0x0000000605067207 */ /* 0x000fe40005000000 */
[----:B------:R-:W-:-:S05]  /*0780*/  SEL R7, R0, R7, !P2 ;  /* 0x0000000700077207 */ /* 0x000fca0005000000 */
[----:B------:R-:W-:Y:S01]  /*0790*/  STG.E.64 desc[UR4][R2.64], R6 ;  /* 0x0000000602007986 */ /* 0x000fe2000c101b04 */
[----:B------:R-:W-:Y:S05]  /*07a0*/  EXIT ;  /* 0x000000000000794d */ /* 0x000fea0003800000 */
.L_x_0:
[----:B------:R-:W-:-:S00]  /*07b0*/  BRA `(.L_x_0) ;  /* 0xfffffffc00fc7947 */ /* 0x000fc0000383ffff */
[----:B------:R-:W-:-:S00]  /*07c0*/  NOP ;  /* 0x0000000000007918 */ /* 0x000fc00000000000 */
        /* <DEDUP_REMOVED lines=11> */
.L_x_1:


//--------------------- .nv.global.init           --------------------------
	.section	.nv.global.init,"aw",@progbits
.nv.global.init:
	.type		_$_str,@object
	.size		_$_str,(_$_str_$_2 - _$_str)
_$_str:
        /*0000*/ 	.byte	0x5f, 0x5f, 0x43, 0x55, 0x44, 0x41, 0x5f, 0x46, 0x54, 0x5a, 0x00
	.type		_$_str_$_2,@object
	.size		_$_str_$_2,(.L_1 - _$_str_$_2)
_$_str_$_2:
        /*000b*/ 	.byte	0x5f, 0x5f, 0x43, 0x55, 0x44, 0x41, 0x5f, 0x50, 0x52, 0x45, 0x43, 0x5f, 0x53, 0x51, 0x52, 0x54
        /*001b*/ 	.byte	0x00
.L_1:


//--------------------- .nv.constant0.triton_poi_fused_cat_14 --------------------------
	.section	.nv.constant0.triton_poi_fused_cat_14,"a",@progbits
	.sectionflags	@""
	.align	4
.nv.constant0.triton_poi_fused_cat_14:
	.zero		604
